//
// Generated by NVIDIA NVVM Compiler
//
// Compiler Build ID: CL-36424714
// Cuda compilation tools, release 13.0, V13.0.88
// Based on NVVM 20.0.0
//

.version 9.0
.target sm_100
.address_size 64

	// .globl	_Z10add_scalarPffi

.visible .entry _Z10add_scalarPffi(
	.param .u64 .ptr .align 1 _Z10add_scalarPffi_param_0,
	.param .f32 _Z10add_scalarPffi_param_1,
	.param .u32 _Z10add_scalarPffi_param_2
)
{
	.reg .pred 	%p<2>;
	.reg .b32 	%r<6>;
	.reg .b32 	%f<4>;
	.reg .b64 	%rd<5>;

	ld.param.u64 	%rd1, [_Z10add_scalarPffi_param_0];
	ld.param.f32 	%f1, [_Z10add_scalarPffi_param_1];
	ld.param.u32 	%r2, [_Z10add_scalarPffi_param_2];
	mov.u32 	%r3, %ctaid.x;
	mov.u32 	%r4, %ntid.x;
	mov.u32 	%r5, %tid.x;
	mad.lo.s32 	%r1, %r3, %r4, %r5;
	setp.ge.s32 	%p1, %r1, %r2;
	@%p1 bra 	$L__BB0_2;
	cvta.to.global.u64 	%rd2, %rd1;
	mul.wide.s32 	%rd3, %r1, 4;
	add.s64 	%rd4, %rd2, %rd3;
	ld.global.f32 	%f2, [%rd4];
	add.f32 	%f3, %f1, %f2;
	st.global.f32 	[%rd4], %f3;
$L__BB0_2:
	ret;

}


// ===== COMPILED SASS (sm_100) =====

	.target	sm_100

	.elftype	@"ET_EXEC"


//--------------------- .note.nv.tkinfo           --------------------------
	.section	.note.nv.tkinfo,"",@"SHT_NOTE"
	.sectionflags	@"SHF_NOTE_NV_TKINFO"
	.tkinfo
        /*0018*/ 	.word	0x00000002
        /*0030*/ 	.string	""
        /*0030*/ 	.string	"ptxas"
        /*0030*/ 	.string	"Cuda compilation tools, release 13.0, V13.0.88"
        /*0030*/ 	.string	"Build cuda_13.0.r13.0/compiler.36424714_0"
        /*0030*/ 	.string	"-arch sm_100 -m 64 "



//--------------------- .note.nv.cuinfo           --------------------------
	.section	.note.nv.cuinfo,"",@"SHT_NOTE"
	.sectionflags	@"SHF_NOTE_NV_CUINFO"
        /*0018*/ 	.short	0x0002
        /*001a*/ 	.short	0x0064
        /*001c*/ 	.short	0x0082
	.zero		2


//--------------------- .nv.info                  --------------------------
	.section	.nv.info,"",@"SHT_CUDA_INFO"
	.align	4


	//----- nvinfo : EIATTR_REGCOUNT
	.align		4
        /*0000*/ 	.byte	0x04, 0x2f
        /*0002*/ 	.short	(.L_1 - .L_0)
	.align		4
.L_0:
        /*0004*/ 	.word	index@(_Z10add_scalarPffi)
        /*0008*/ 	.word	0x00000008


	//----- nvinfo : EIATTR_FRAME_SIZE
	.align		4
.L_1:
        /*000c*/ 	.byte	0x04, 0x11
        /*000e*/ 	.short	(.L_3 - .L_2)
	.align		4
.L_2:
        /*0010*/ 	.word	index@(_Z10add_scalarPffi)
        /*0014*/ 	.word	0x00000000


	//----- nvinfo : EIATTR_MIN_STACK_SIZE
	.align		4
.L_3:
        /*0018*/ 	.byte	0x04, 0x12
        /*001a*/ 	.short	(.L_5 - .L_4)
	.align		4
.L_4:
        /*001c*/ 	.word	index@(_Z10add_scalarPffi)
        /*0020*/ 	.word	0x00000000
.L_5:


//--------------------- .nv.compat                --------------------------
	.section	.nv.compat,"",@"SHT_CUDA_COMPAT_INFO"
	.align	4
        /*0000*/ 	.byte	0x02, 0x09, 0x00, 0x00, 0x02, 0x02, 0x01, 0x00, 0x02, 0x05, 0x05, 0x00, 0x03, 0x07, 0x01, 0x01
        /*0010*/ 	.byte	0x02, 0x03, 0x00, 0x00, 0x02, 0x06, 0x01, 0x00, 0x04, 0x0b, 0x08, 0x00, 0x09, 0x00, 0x00, 0x00
        /*0020*/ 	.byte	0x00, 0x00, 0x00, 0x00


//--------------------- .nv.info._Z10add_scalarPffi --------------------------
	.section	.nv.info._Z10add_scalarPffi,"",@"SHT_CUDA_INFO"
	.sectionflags	@""
	.align	4


	//----- nvinfo : EIATTR_CUDA_API_VERSION
	.align		4
        /*0000*/ 	.byte	0x04, 0x37
        /*0002*/ 	.short	(.L_7 - .L_6)
.L_6:
        /*0004*/ 	.word	0x00000082


	//----- nvinfo : EIATTR_KPARAM_INFO
	.align		4
.L_7:
        /*0008*/ 	.byte	0x04, 0x17
        /*000a*/ 	.short	(.L_9 - .L_8)
.L_8:
        /*000c*/ 	.word	0x00000000
        /*0010*/ 	.short	0x0002
        /*0012*/ 	.short	0x000c
        /*0014*/ 	.byte	0x00, 0xf0, 0x11, 0x00


	//----- nvinfo : EIATTR_KPARAM_INFO
	.align		4
.L_9:
        /*0018*/ 	.byte	0x04, 0x17
        /*001a*/ 	.short	(.L_11 - .L_10)
.L_10:
        /*001c*/ 	.word	0x00000000
        /*0020*/ 	.short	0x0001
        /*0022*/ 	.short	0x0008
        /*0024*/ 	.byte	0x00, 0xf0, 0x11, 0x00


	//----- nvinfo : EIATTR_KPARAM_INFO
	.align		4
.L_11:
        /*0028*/ 	.byte	0x04, 0x17
        /*002a*/ 	.short	(.L_13 - .L_12)
.L_12:
        /*002c*/ 	.word	0x00000000
        /*0030*/ 	.short	0x0000
        /*0032*/ 	.short	0x0000
        /*0034*/ 	.byte	0x00, 0xf5, 0x21, 0x00


	//----- nvinfo : EIATTR_SPARSE_MMA_MASK
	.align		4
.L_13:
        /*0038*/ 	.byte	0x03, 0x50
        /*003a*/ 	.short	0x0000


	//----- nvinfo : EIATTR_MAXREG_COUNT
	.align		4
        /*003c*/ 	.byte	0x03, 0x1b
        /*003e*/ 	.short	0x00ff


	//----- nvinfo : EIATTR_MERCURY_ISA_VERSION
	.align		4
        /*0040*/ 	.byte	0x03, 0x5f
        /*0042*/ 	.short	0x0101


	//----- nvinfo : EIATTR_VRC_CTA_INIT_COUNT
	.align		4
        /*0044*/ 	.byte	0x02, 0x4a
	.zero		1
	.zero		1


	//----- nvinfo : EIATTR_EXIT_INSTR_OFFSETS
	.align		4
        /*0048*/ 	.byte	0x04, 0x1c
        /*004a*/ 	.short	(.L_15 - .L_14)


	//   ....[0]....
.L_14:
        /*004c*/ 	.word	0x00000070


	//   ....[1]....
        /*0050*/ 	.word	0x000000f0


	//----- nvinfo : EIATTR_CBANK_PARAM_SIZE
	.align		4
.L_15:
        /*0054*/ 	.byte	0x03, 0x19
        /*0056*/ 	.short	0x0010


	//----- nvinfo : EIATTR_PARAM_CBANK
	.align		4
        /*0058*/ 	.byte	0x04, 0x0a
        /*005a*/ 	.short	(.L_17 - .L_16)
	.align		4
.L_16:
        /*005c*/ 	.word	index@(.nv.constant0._Z10add_scalarPffi)
        /*0060*/ 	.short	0x0380
        /*0062*/ 	.short	0x0010


	//----- nvinfo : EIATTR_SW_WAR
	.align		4
.L_17:
        /*0064*/ 	.byte	0x04, 0x36
        /*0066*/ 	.short	(.L_19 - .L_18)
.L_18:
        /*0068*/ 	.word	0x00000008
.L_19:


//--------------------- .nv.callgraph             --------------------------
	.section	.nv.callgraph,"",@"SHT_CUDA_CALLGRAPH"
	.align	4
	.sectionentsize	8
	.align		4
        /*0000*/ 	.word	0x00000000
	.align		4
        /*0004*/ 	.word	0xffffffff
	.align		4
        /*0008*/ 	.word	0x00000000
	.align		4
        /*000c*/ 	.word	0xfffffffe
	.align		4
        /*0010*/ 	.word	0x00000000
	.align		4
        /*0014*/ 	.word	0xfffffffd
	.align		4
        /*0018*/ 	.word	0x00000000
	.align		4
        /*001c*/ 	.word	0xfffffffc


//--------------------- .text._Z10add_scalarPffi  --------------------------
	.section	.text._Z10add_scalarPffi,"ax",@progbits
	.align	128
        .global         _Z10add_scalarPffi
        .type           _Z10add_scalarPffi,@function
        .size           _Z10add_scalarPffi,(.L_x_1 - _Z10add_scalarPffi)
        .other          _Z10add_scalarPffi,@"STO_CUDA_ENTRY STV_DEFAULT"
_Z10add_scalarPffi:
.text._Z10add_scalarPffi:
[----:B------:R-:W-:Y:S01]  /*0000*/  LDC R1, c[0x0][0x37c] ;  /* 0x0000df00ff017b82 */ /* 0x000fe20000000800 */
[----:B------:R-:W0:Y:S07]  /*0010*/  S2R R0, SR_TID.X ;  /* 0x0000000000007919 */ /* 0x000e2e0000002100 */
[----:B------:R-:W0:Y:S01]  /*0020*/  S2UR UR4, SR_CTAID.X ;  /* 0x00000000000479c3 */ /* 0x000e220000002500 */
[----:B------:R-:W1:Y:S07]  /*0030*/  LDCU UR5, c[0x0][0x38c] ;  /* 0x00007180ff0577ac */ /* 0x000e6e0008000800 */
[----:B------:R-:W0:Y:S02]  /*0040*/  LDC R5, c[0x0][0x360] ;  /* 0x0000d800ff057b82 */ /* 0x000e240000000800 */
[----:B0-----:R-:W-:-:S05]  /*0050*/  IMAD R5, R5, UR4, R0 ;  /* 0x0000000405057c24 */ /* 0x001fca000f8e0200 */
[----:B-1----:R-:W-:-:S13]  /*0060*/  ISETP.GE.AND P0, PT, R5, UR5, PT ;  /* 0x0000000505007c0c */ /* 0x002fda000bf06270 */
[----:B------:R-:W-:Y:S05]  /*0070*/  @P0 EXIT ;  /* 0x000000000000094d */ /* 0x000fea0003800000 */
[----:B------:R-:W0:Y:S01]  /*0080*/  LDC.64 R2, c[0x0][0x380] ;  /* 0x0000e000ff027b82 */ /* 0x000e220000000a00 */
[----:B------:R-:W1:Y:S01]  /*0090*/  LDCU.64 UR4, c[0x0][0x358] ;  /* 0x00006b00ff0477ac */ /* 0x000e620008000a00 */
[----:B------:R-:W2:Y:S01]  /*00a0*/  LDCU UR6, c[0x0][0x388] ;  /* 0x00007100ff0677ac */ /* 0x000ea20008000800 */
[----:B0-----:R-:W-:-:S05]  /*00b0*/  IMAD.WIDE R2, R5, 0x4, R2 ;  /* 0x0000000405027825 */ /* 0x001fca00078e0202 */
[----:B-1----:R-:W2:Y:S02]  /*00c0*/  LDG.E R0, desc[UR4][R2.64] ;  /* 0x0000000402007981 */ /* 0x002ea4000c1e1900 */
[----:B--2---:R-:W-:-:S05]  /*00d0*/  FADD R5, R0, UR6 ;  /* 0x0000000600057e21 */ /* 0x004fca0008000000 */
[----:B------:R-:W-:Y:S01]  /*00e0*/  STG.E desc[UR4][R2.64], R5 ;  /* 0x0000000502007986 */ /* 0x000fe2000c101904 */
[----:B------:R-:W-:Y:S05]  /*00f0*/  EXIT ;  /* 0x000000000000794d */ /* 0x000fea0003800000 */
.L_x_0:
[----:B------:R-:W-:-:S00]  /*0100*/  BRA `(.L_x_0) ;  /* 0xfffffffc00fc7947 */ /* 0x000fc0000383ffff */
[----:B------:R-:W-:-:S00]  /*0110*/  NOP ;  /* 0x0000000000007918 */ /* 0x000fc00000000000 */
        /* <DEDUP_REMOVED lines=14> */
.L_x_1:


//--------------------- .nv.shared.reserved.0     --------------------------
	.section	.nv.shared.reserved.0,"aw",@nobits
	.weak		__nv_reservedSMEM_offset_0_alias
	.size		__nv_reservedSMEM_offset_0_alias, 0, 64
	.other		__nv_reservedSMEM_offset_0_alias,@"STO_CUDA_RESERVED_SHARED STV_DEFAULT"
__nv_reservedSMEM_offset_0_alias:
	.zero		0
	.zero		64


//--------------------- .nv.constant0._Z10add_scalarPffi --------------------------
	.section	.nv.constant0._Z10add_scalarPffi,"a",@progbits
	.sectionflags	@""
	.align	4
.nv.constant0._Z10add_scalarPffi:
	.zero		912


//--------------------- SYMBOLS --------------------------

	.type		.nv.reservedSmem.offset0,@object
	.size		.nv.reservedSmem.offset0,0x4
